//
// Generated by NVIDIA NVVM Compiler
//
// Compiler Build ID: CL-36424714
// Cuda compilation tools, release 13.0, V13.0.88
// Based on NVVM 20.0.0
//

.version 9.0
.target sm_100
.address_size 64

	// .globl	_Z18backtestStrategiesP8Strategy

.visible .entry _Z18backtestStrategiesP8Strategy(
	.param .u64 .ptr .align 1 _Z18backtestStrategiesP8Strategy_param_0
)
{
	.reg .pred 	%p<3>;
	.reg .b32 	%r<10>;
	.reg .b64 	%rd<5>;
	.reg .b64 	%fd<3>;

	ld.param.u64 	%rd2, [_Z18backtestStrategiesP8Strategy_param_0];
	mov.u32 	%r6, %ctaid.x;
	mov.u32 	%r1, %ntid.x;
	mov.u32 	%r7, %tid.x;
	mad.lo.s32 	%r9, %r6, %r1, %r7;
	setp.gt.s32 	%p1, %r9, 199999;
	@%p1 bra 	$L__BB0_3;
	mov.u32 	%r8, %nctaid.x;
	mul.lo.s32 	%r3, %r1, %r8;
	cvta.to.global.u64 	%rd1, %rd2;
$L__BB0_2:
	mul.wide.s32 	%rd3, %r9, 8;
	add.s64 	%rd4, %rd1, %rd3;
	ld.global.f64 	%fd1, [%rd4];
	add.f64 	%fd2, %fd1, 0d3FF0000000000000;
	st.global.f64 	[%rd4], %fd2;
	add.s32 	%r9, %r9, %r3;
	setp.lt.s32 	%p2, %r9, 200000;
	@%p2 bra 	$L__BB0_2;
$L__BB0_3:
	ret;

}


// ===== COMPILED SASS (sm_100) =====

	.target	sm_100

	.elftype	@"ET_EXEC"


//--------------------- .note.nv.tkinfo           --------------------------
	.section	.note.nv.tkinfo,"",@"SHT_NOTE"
	.sectionflags	@"SHF_NOTE_NV_TKINFO"
	.tkinfo
        /*0018*/ 	.word	0x00000002
        /*0030*/ 	.string	""
        /*0030*/ 	.string	"ptxas"
        /*0030*/ 	.string	"Cuda compilation tools, release 13.0, V13.0.88"
        /*0030*/ 	.string	"Build cuda_13.0.r13.0/compiler.36424714_0"
        /*0030*/ 	.string	"-arch sm_100 -m 64 "



//--------------------- .note.nv.cuinfo           --------------------------
	.section	.note.nv.cuinfo,"",@"SHT_NOTE"
	.sectionflags	@"SHF_NOTE_NV_CUINFO"
        /*0018*/ 	.short	0x0002
        /*001a*/ 	.short	0x0064
        /*001c*/ 	.short	0x0082
	.zero		2


//--------------------- .nv.info                  --------------------------
	.section	.nv.info,"",@"SHT_CUDA_INFO"
	.align	4


	//----- nvinfo : EIATTR_REGCOUNT
	.align		4
        /*0000*/ 	.byte	0x04, 0x2f
        /*0002*/ 	.short	(.L_1 - .L_0)
	.align		4
.L_0:
        /*0004*/ 	.word	index@(_Z18backtestStrategiesP8Strategy)
        /*0008*/ 	.word	0x0000000c


	//----- nvinfo : EIATTR_FRAME_SIZE
	.align		4
.L_1:
        /*000c*/ 	.byte	0x04, 0x11
        /*000e*/ 	.short	(.L_3 - .L_2)
	.align		4
.L_2:
        /*0010*/ 	.word	index@(_Z18backtestStrategiesP8Strategy)
        /*0014*/ 	.word	0x00000000


	//----- nvinfo : EIATTR_MIN_STACK_SIZE
	.align		4
.L_3:
        /*0018*/ 	.byte	0x04, 0x12
        /*001a*/ 	.short	(.L_5 - .L_4)
	.align		4
.L_4:
        /*001c*/ 	.word	index@(_Z18backtestStrategiesP8Strategy)
        /*0020*/ 	.word	0x00000000
.L_5:


//--------------------- .nv.compat                --------------------------
	.section	.nv.compat,"",@"SHT_CUDA_COMPAT_INFO"
	.align	4
        /*0000*/ 	.byte	0x02, 0x09, 0x00, 0x00, 0x02, 0x02, 0x01, 0x00, 0x02, 0x05, 0x05, 0x00, 0x03, 0x07, 0x01, 0x01
        /*0010*/ 	.byte	0x02, 0x03, 0x00, 0x00, 0x02, 0x06, 0x01, 0x00, 0x04, 0x0b, 0x08, 0x00, 0x01, 0x00, 0x00, 0x00
        /*0020*/ 	.byte	0x00, 0x00, 0x00, 0x00


//--------------------- .nv.info._Z18backtestStrategiesP8Strategy --------------------------
	.section	.nv.info._Z18backtestStrategiesP8Strategy,"",@"SHT_CUDA_INFO"
	.sectionflags	@""
	.align	4


	//----- nvinfo : EIATTR_CUDA_API_VERSION
	.align		4
        /*0000*/ 	.byte	0x04, 0x37
        /*0002*/ 	.short	(.L_7 - .L_6)
.L_6:
        /*0004*/ 	.word	0x00000082


	//----- nvinfo : EIATTR_KPARAM_INFO
	.align		4
.L_7:
        /*0008*/ 	.byte	0x04, 0x17
        /*000a*/ 	.short	(.L_9 - .L_8)
.L_8:
        /*000c*/ 	.word	0x00000000
        /*0010*/ 	.short	0x0000
        /*0012*/ 	.short	0x0000
        /*0014*/ 	.byte	0x00, 0xf5, 0x21, 0x00


	//----- nvinfo : EIATTR_SPARSE_MMA_MASK
	.align		4
.L_9:
        /*0018*/ 	.byte	0x03, 0x50
        /*001a*/ 	.short	0x0000


	//----- nvinfo : EIATTR_MAXREG_COUNT
	.align		4
        /*001c*/ 	.byte	0x03, 0x1b
        /*001e*/ 	.short	0x00ff


	//----- nvinfo : EIATTR_MERCURY_ISA_VERSION
	.align		4
        /*0020*/ 	.byte	0x03, 0x5f
        /*0022*/ 	.short	0x0101


	//----- nvinfo : EIATTR_VRC_CTA_INIT_COUNT
	.align		4
        /*0024*/ 	.byte	0x02, 0x4a
	.zero		1
	.zero		1


	//----- nvinfo : EIATTR_EXIT_INSTR_OFFSETS
	.align		4
        /*0028*/ 	.byte	0x04, 0x1c
        /*002a*/ 	.short	(.L_11 - .L_10)


	//   ....[0]....
.L_10:
        /*002c*/ 	.word	0x00000060


	//   ....[1]....
        /*0030*/ 	.word	0x00000120


	//----- nvinfo : EIATTR_CRS_STACK_SIZE
	.align		4
.L_11:
        /*0034*/ 	.byte	0x04, 0x1e
        /*0036*/ 	.short	(.L_13 - .L_12)
.L_12:
        /*0038*/ 	.word	0x00000000


	//----- nvinfo : EIATTR_CBANK_PARAM_SIZE
	.align		4
.L_13:
        /*003c*/ 	.byte	0x03, 0x19
        /*003e*/ 	.short	0x0008


	//----- nvinfo : EIATTR_PARAM_CBANK
	.align		4
        /*0040*/ 	.byte	0x04, 0x0a
        /*0042*/ 	.short	(.L_15 - .L_14)
	.align		4
.L_14:
        /*0044*/ 	.word	index@(.nv.constant0._Z18backtestStrategiesP8Strategy)
        /*0048*/ 	.short	0x0380
        /*004a*/ 	.short	0x0008


	//----- nvinfo : EIATTR_SW_WAR
	.align		4
.L_15:
        /*004c*/ 	.byte	0x04, 0x36
        /*004e*/ 	.short	(.L_17 - .L_16)
.L_16:
        /*0050*/ 	.word	0x00000008
.L_17:


//--------------------- .nv.callgraph             --------------------------
	.section	.nv.callgraph,"",@"SHT_CUDA_CALLGRAPH"
	.align	4
	.sectionentsize	8
	.align		4
        /*0000*/ 	.word	0x00000000
	.align		4
        /*0004*/ 	.word	0xffffffff
	.align		4
        /*0008*/ 	.word	0x00000000
	.align		4
        /*000c*/ 	.word	0xfffffffe
	.align		4
        /*0010*/ 	.word	0x00000000
	.align		4
        /*0014*/ 	.word	0xfffffffd
	.align		4
        /*0018*/ 	.word	0x00000000
	.align		4
        /*001c*/ 	.word	0xfffffffc


//--------------------- .text._Z18backtestStrategiesP8Strategy --------------------------
	.section	.text._Z18backtestStrategiesP8Strategy,"ax",@progbits
	.align	128
        .global         _Z18backtestStrategiesP8Strategy
        .type           _Z18backtestStrategiesP8Strategy,@function
        .size           _Z18backtestStrategiesP8Strategy,(.L_x_2 - _Z18backtestStrategiesP8Strategy)
        .other          _Z18backtestStrategiesP8Strategy,@"STO_CUDA_ENTRY STV_DEFAULT"
_Z18backtestStrategiesP8Strategy:
.text._Z18backtestStrategiesP8Strategy:
[----:B------:R-:W-:Y:S01]  /*0000*/  LDC R1, c[0x0][0x37c] ;  /* 0x0000df00ff017b82 */ /* 0x000fe20000000800 */
[----:B------:R-:W0:Y:S07]  /*0010*/  S2R R0, SR_TID.X ;  /* 0x0000000000007919 */ /* 0x000e2e0000002100 */
[----:B------:R-:W0:Y:S08]  /*0020*/  S2UR UR4, SR_CTAID.X ;  /* 0x00000000000479c3 */ /* 0x000e300000002500 */
[----:B------:R-:W0:Y:S02]  /*0030*/  LDC R9, c[0x0][0x360] ;  /* 0x0000d800ff097b82 */ /* 0x000e240000000800 */
[----:B0-----:R-:W-:-:S05]  /*0040*/  IMAD R0, R9, UR4, R0 ;  /* 0x0000000409007c24 */ /* 0x001fca000f8e0200 */
[----:B------:R-:W-:-:S13]  /*0050*/  ISETP.GT.AND P0, PT, R0, 0x30d3f, PT ;  /* 0x00030d3f0000780c */ /* 0x000fda0003f04270 */
[----:B------:R-:W-:Y:S05]  /*0060*/  @P0 EXIT ;  /* 0x000000000000094d */ /* 0x000fea0003800000 */
[----:B------:R-:W0:Y:S01]  /*0070*/  LDC.64 R6, c[0x0][0x380] ;  /* 0x0000e000ff067b82 */ /* 0x000e220000000a00 */
[----:B------:R-:W1:Y:S01]  /*0080*/  LDCU UR4, c[0x0][0x370] ;  /* 0x00006e00ff0477ac */ /* 0x000e620008000800 */
[----:B------:R-:W2:Y:S01]  /*0090*/  LDCU.64 UR6, c[0x0][0x358] ;  /* 0x00006b00ff0677ac */ /* 0x000ea20008000a00 */
[----:B-1----:R-:W-:-:S07]  /*00a0*/  IMAD R9, R9, UR4, RZ ;  /* 0x0000000409097c24 */ /* 0x002fce000f8e02ff */
.L_x_0:
[----:B01----:R-:W-:-:S05]  /*00b0*/  IMAD.WIDE R2, R0, 0x8, R6 ;  /* 0x0000000800027825 */ /* 0x003fca00078e0206 */
[----:B--2---:R-:W2:Y:S01]  /*00c0*/  LDG.E.64 R4, desc[UR6][R2.64] ;  /* 0x0000000602047981 */ /* 0x004ea2000c1e1b00 */
[----:B------:R-:W-:-:S04]  /*00d0*/  IADD3 R0, PT, PT, R9, R0, RZ ;  /* 0x0000000009007210 */ /* 0x000fc80007ffe0ff */
[----:B------:R-:W-:Y:S01]  /*00e0*/  ISETP.GE.AND P0, PT, R0, 0x30d40, PT ;  /* 0x00030d400000780c */ /* 0x000fe20003f06270 */
[----:B--2---:R-:W-:-:S07]  /*00f0*/  DADD R4, R4, 1 ;  /* 0x3ff0000004047429 */ /* 0x004fce0000000000 */
[----:B------:R1:W-:Y:S05]  /*0100*/  STG.E.64 desc[UR6][R2.64], R4 ;  /* 0x0000000402007986 */ /* 0x0003ea000c101b06 */
[----:B------:R-:W-:Y:S05]  /*0110*/  @!P0 BRA `(.L_x_0) ;  /* 0xfffffffc00e48947 */ /* 0x000fea000383ffff */
[----:B------:R-:W-:Y:S05]  /*0120*/  EXIT ;  /* 0x000000000000794d */ /* 0x000fea0003800000 */
.L_x_1:
[----:B------:R-:W-:-:S00]  /*0130*/  BRA `(.L_x_1) ;  /* 0xfffffffc00fc7947 */ /* 0x000fc0000383ffff */
[----:B------:R-:W-:-:S00]  /*0140*/  NOP ;  /* 0x0000000000007918 */ /* 0x000fc00000000000 */
        /* <DEDUP_REMOVED lines=11> */
.L_x_2:


//--------------------- .nv.shared.reserved.0     --------------------------
	.section	.nv.shared.reserved.0,"aw",@nobits
	.weak		__nv_reservedSMEM_offset_0_alias
	.size		__nv_reservedSMEM_offset_0_alias, 0, 64
	.other		__nv_reservedSMEM_offset_0_alias,@"STO_CUDA_RESERVED_SHARED STV_DEFAULT"
__nv_reservedSMEM_offset_0_alias:
	.zero		0
	.zero		64


//--------------------- .nv.constant0._Z18backtestStrategiesP8Strategy --------------------------
	.section	.nv.constant0._Z18backtestStrategiesP8Strategy,"a",@progbits
	.sectionflags	@""
	.align	4
.nv.constant0._Z18backtestStrategiesP8Strategy:
	.zero		904


//--------------------- SYMBOLS --------------------------

	.type		.nv.reservedSmem.offset0,@object
	.size		.nv.reservedSmem.offset0,0x4
